//
// Generated by NVIDIA NVVM Compiler
//
// Compiler Build ID: CL-36424714
// Cuda compilation tools, release 13.0, V13.0.88
// Based on NVVM 20.0.0
//

.version 9.0
.target sm_100
.address_size 64

	// .globl	_Z22stridedBandwidthKernelILi8EEvPKcPcmi

.visible .entry _Z22stridedBandwidthKernelILi8EEvPKcPcmi(
	.param .u64 .ptr .align 1 _Z22stridedBandwidthKernelILi8EEvPKcPcmi_param_0,
	.param .u64 .ptr .align 1 _Z22stridedBandwidthKernelILi8EEvPKcPcmi_param_1,
	.param .u64 _Z22stridedBandwidthKernelILi8EEvPKcPcmi_param_2,
	.param .u32 _Z22stridedBandwidthKernelILi8EEvPKcPcmi_param_3
)
{
	.reg .pred 	%p<2>;
	.reg .b32 	%r<5>;
	.reg .b64 	%rd<16>;

	ld.param.u64 	%rd2, [_Z22stridedBandwidthKernelILi8EEvPKcPcmi_param_0];
	ld.param.u64 	%rd3, [_Z22stridedBandwidthKernelILi8EEvPKcPcmi_param_1];
	ld.param.u64 	%rd4, [_Z22stridedBandwidthKernelILi8EEvPKcPcmi_param_2];
	ld.param.u32 	%r1, [_Z22stridedBandwidthKernelILi8EEvPKcPcmi_param_3];
	mov.u32 	%r2, %ctaid.x;
	mov.u32 	%r3, %ntid.x;
	mul.wide.u32 	%rd5, %r2, %r3;
	mov.u32 	%r4, %tid.x;
	cvt.u64.u32 	%rd6, %r4;
	add.s64 	%rd1, %rd5, %rd6;
	setp.ge.u64 	%p1, %rd1, %rd4;
	@%p1 bra 	$L__BB0_2;
	cvta.to.global.u64 	%rd7, %rd2;
	cvta.to.global.u64 	%rd8, %rd3;
	cvt.s64.s32 	%rd9, %r1;
	mul.lo.s64 	%rd10, %rd1, %rd9;
	shl.b64 	%rd11, %rd10, 3;
	add.s64 	%rd12, %rd7, %rd11;
	ld.global.u64 	%rd13, [%rd12];
	shl.b64 	%rd14, %rd1, 3;
	add.s64 	%rd15, %rd8, %rd14;
	st.global.u64 	[%rd15], %rd13;
$L__BB0_2:
	ret;

}
	// .globl	_Z22stridedBandwidthKernelILi16EEvPKcPcmi
.visible .entry _Z22stridedBandwidthKernelILi16EEvPKcPcmi(
	.param .u64 .ptr .align 1 _Z22stridedBandwidthKernelILi16EEvPKcPcmi_param_0,
	.param .u64 .ptr .align 1 _Z22stridedBandwidthKernelILi16EEvPKcPcmi_param_1,
	.param .u64 _Z22stridedBandwidthKernelILi16EEvPKcPcmi_param_2,
	.param .u32 _Z22stridedBandwidthKernelILi16EEvPKcPcmi_param_3
)
{
	.reg .pred 	%p<2>;
	.reg .b32 	%r<5>;
	.reg .b64 	%rd<17>;

	ld.param.u64 	%rd2, [_Z22stridedBandwidthKernelILi16EEvPKcPcmi_param_0];
	ld.param.u64 	%rd3, [_Z22stridedBandwidthKernelILi16EEvPKcPcmi_param_1];
	ld.param.u64 	%rd4, [_Z22stridedBandwidthKernelILi16EEvPKcPcmi_param_2];
	ld.param.u32 	%r1, [_Z22stridedBandwidthKernelILi16EEvPKcPcmi_param_3];
	mov.u32 	%r2, %ctaid.x;
	mov.u32 	%r3, %ntid.x;
	mul.wide.u32 	%rd5, %r2, %r3;
	mov.u32 	%r4, %tid.x;
	cvt.u64.u32 	%rd6, %r4;
	add.s64 	%rd1, %rd5, %rd6;
	setp.ge.u64 	%p1, %rd1, %rd4;
	@%p1 bra 	$L__BB1_2;
	cvta.to.global.u64 	%rd7, %rd2;
	cvta.to.global.u64 	%rd8, %rd3;
	cvt.s64.s32 	%rd9, %r1;
	mul.lo.s64 	%rd10, %rd1, %rd9;
	shl.b64 	%rd11, %rd10, 4;
	add.s64 	%rd12, %rd7, %rd11;
	ld.global.v2.u64 	{%rd13, %rd14}, [%rd12];
	shl.b64 	%rd15, %rd1, 4;
	add.s64 	%rd16, %rd8, %rd15;
	st.global.v2.u64 	[%rd16], {%rd13, %rd14};
$L__BB1_2:
	ret;

}
	// .globl	_Z22stridedBandwidthKernelILi32EEvPKcPcmi
.visible .entry _Z22stridedBandwidthKernelILi32EEvPKcPcmi(
	.param .u64 .ptr .align 1 _Z22stridedBandwidthKernelILi32EEvPKcPcmi_param_0,
	.param .u64 .ptr .align 1 _Z22stridedBandwidthKernelILi32EEvPKcPcmi_param_1,
	.param .u64 _Z22stridedBandwidthKernelILi32EEvPKcPcmi_param_2,
	.param .u32 _Z22stridedBandwidthKernelILi32EEvPKcPcmi_param_3
)
{
	.reg .pred 	%p<2>;
	.reg .b32 	%r<5>;
	.reg .b64 	%rd<19>;

	ld.param.u64 	%rd2, [_Z22stridedBandwidthKernelILi32EEvPKcPcmi_param_0];
	ld.param.u64 	%rd3, [_Z22stridedBandwidthKernelILi32EEvPKcPcmi_param_1];
	ld.param.u64 	%rd4, [_Z22stridedBandwidthKernelILi32EEvPKcPcmi_param_2];
	ld.param.u32 	%r1, [_Z22stridedBandwidthKernelILi32EEvPKcPcmi_param_3];
	mov.u32 	%r2, %ctaid.x;
	mov.u32 	%r3, %ntid.x;
	mul.wide.u32 	%rd5, %r2, %r3;
	mov.u32 	%r4, %tid.x;
	cvt.u64.u32 	%rd6, %r4;
	add.s64 	%rd1, %rd5, %rd6;
	setp.ge.u64 	%p1, %rd1, %rd4;
	@%p1 bra 	$L__BB2_2;
	cvta.to.global.u64 	%rd7, %rd2;
	cvta.to.global.u64 	%rd8, %rd3;
	cvt.s64.s32 	%rd9, %r1;
	mul.lo.s64 	%rd10, %rd1, %rd9;
	shl.b64 	%rd11, %rd10, 5;
	add.s64 	%rd12, %rd7, %rd11;
	ld.global.v4.u64 	{%rd13, %rd14, %rd15, %rd16}, [%rd12];
	shl.b64 	%rd17, %rd1, 5;
	add.s64 	%rd18, %rd8, %rd17;
	st.global.v4.u64 	[%rd18], {%rd13, %rd14, %rd15, %rd16};
$L__BB2_2:
	ret;

}
	// .globl	_Z22stridedBandwidthKernelILi64EEvPKcPcmi
.visible .entry _Z22stridedBandwidthKernelILi64EEvPKcPcmi(
	.param .u64 .ptr .align 1 _Z22stridedBandwidthKernelILi64EEvPKcPcmi_param_0,
	.param .u64 .ptr .align 1 _Z22stridedBandwidthKernelILi64EEvPKcPcmi_param_1,
	.param .u64 _Z22stridedBandwidthKernelILi64EEvPKcPcmi_param_2,
	.param .u32 _Z22stridedBandwidthKernelILi64EEvPKcPcmi_param_3
)
{
	.reg .pred 	%p<2>;
	.reg .b32 	%r<5>;
	.reg .b64 	%rd<23>;

	ld.param.u64 	%rd2, [_Z22stridedBandwidthKernelILi64EEvPKcPcmi_param_0];
	ld.param.u64 	%rd3, [_Z22stridedBandwidthKernelILi64EEvPKcPcmi_param_1];
	ld.param.u64 	%rd4, [_Z22stridedBandwidthKernelILi64EEvPKcPcmi_param_2];
	ld.param.u32 	%r1, [_Z22stridedBandwidthKernelILi64EEvPKcPcmi_param_3];
	mov.u32 	%r2, %ctaid.x;
	mov.u32 	%r3, %ntid.x;
	mul.wide.u32 	%rd5, %r2, %r3;
	mov.u32 	%r4, %tid.x;
	cvt.u64.u32 	%rd6, %r4;
	add.s64 	%rd1, %rd5, %rd6;
	setp.ge.u64 	%p1, %rd1, %rd4;
	@%p1 bra 	$L__BB3_2;
	cvta.to.global.u64 	%rd7, %rd2;
	cvta.to.global.u64 	%rd8, %rd3;
	cvt.s64.s32 	%rd9, %r1;
	mul.lo.s64 	%rd10, %rd1, %rd9;
	shl.b64 	%rd11, %rd10, 6;
	add.s64 	%rd12, %rd7, %rd11;
	ld.global.v4.u64 	{%rd13, %rd14, %rd15, %rd16}, [%rd12];
	ld.global.v4.u64 	{%rd17, %rd18, %rd19, %rd20}, [%rd12+32];
	shl.b64 	%rd21, %rd1, 6;
	add.s64 	%rd22, %rd8, %rd21;
	st.global.v4.u64 	[%rd22], {%rd13, %rd14, %rd15, %rd16};
	st.global.v4.u64 	[%rd22+32], {%rd17, %rd18, %rd19, %rd20};
$L__BB3_2:
	ret;

}


// ===== COMPILED SASS (sm_100) =====

	.target	sm_100

	.elftype	@"ET_EXEC"


//--------------------- .note.nv.tkinfo           --------------------------
	.section	.note.nv.tkinfo,"",@"SHT_NOTE"
	.sectionflags	@"SHF_NOTE_NV_TKINFO"
	.tkinfo
        /*0018*/ 	.word	0x00000002
        /*0030*/ 	.string	""
        /*0030*/ 	.string	"ptxas"
        /*0030*/ 	.string	"Cuda compilation tools, release 13.0, V13.0.88"
        /*0030*/ 	.string	"Build cuda_13.0.r13.0/compiler.36424714_0"
        /*0030*/ 	.string	"-arch sm_100 -m 64 "



//--------------------- .note.nv.cuinfo           --------------------------
	.section	.note.nv.cuinfo,"",@"SHT_NOTE"
	.sectionflags	@"SHF_NOTE_NV_CUINFO"
        /*0018*/ 	.short	0x0002
        /*001a*/ 	.short	0x0064
        /*001c*/ 	.short	0x0082
	.zero		2


//--------------------- .nv.info                  --------------------------
	.section	.nv.info,"",@"SHT_CUDA_INFO"
	.align	4


	//----- nvinfo : EIATTR_REGCOUNT
	.align		4
        /*0000*/ 	.byte	0x04, 0x2f
        /*0002*/ 	.short	(.L_1 - .L_0)
	.align		4
.L_0:
        /*0004*/ 	.word	index@(_Z22stridedBandwidthKernelILi8EEvPKcPcmi)
        /*0008*/ 	.word	0x0000000c


	//----- nvinfo : EIATTR_FRAME_SIZE
	.align		4
.L_1:
        /*000c*/ 	.byte	0x04, 0x11
        /*000e*/ 	.short	(.L_3 - .L_2)
	.align		4
.L_2:
        /*0010*/ 	.word	index@(_Z22stridedBandwidthKernelILi8EEvPKcPcmi)
        /*0014*/ 	.word	0x00000000


	//----- nvinfo : EIATTR_REGCOUNT
	.align		4
.L_3:
        /*0018*/ 	.byte	0x04, 0x2f
        /*001a*/ 	.short	(.L_5 - .L_4)
	.align		4
.L_4:
        /*001c*/ 	.word	index@(_Z22stridedBandwidthKernelILi16EEvPKcPcmi)
        /*0020*/ 	.word	0x0000000c


	//----- nvinfo : EIATTR_FRAME_SIZE
	.align		4
.L_5:
        /*0024*/ 	.byte	0x04, 0x11
        /*0026*/ 	.short	(.L_7 - .L_6)
	.align		4
.L_6:
        /*0028*/ 	.word	index@(_Z22stridedBandwidthKernelILi16EEvPKcPcmi)
        /*002c*/ 	.word	0x00000000


	//----- nvinfo : EIATTR_REGCOUNT
	.align		4
.L_7:
        /*0030*/ 	.byte	0x04, 0x2f
        /*0032*/ 	.short	(.L_9 - .L_8)
	.align		4
.L_8:
        /*0034*/ 	.word	index@(_Z22stridedBandwidthKernelILi32EEvPKcPcmi)
        /*0038*/ 	.word	0x00000010


	//----- nvinfo : EIATTR_FRAME_SIZE
	.align		4
.L_9:
        /*003c*/ 	.byte	0x04, 0x11
        /*003e*/ 	.short	(.L_11 - .L_10)
	.align		4
.L_10:
        /*0040*/ 	.word	index@(_Z22stridedBandwidthKernelILi32EEvPKcPcmi)
        /*0044*/ 	.word	0x00000000


	//----- nvinfo : EIATTR_REGCOUNT
	.align		4
.L_11:
        /*0048*/ 	.byte	0x04, 0x2f
        /*004a*/ 	.short	(.L_13 - .L_12)
	.align		4
.L_12:
        /*004c*/ 	.word	index@(_Z22stridedBandwidthKernelILi64EEvPKcPcmi)
        /*0050*/ 	.word	0x0000001a


	//----- nvinfo : EIATTR_FRAME_SIZE
	.align		4
.L_13:
        /*0054*/ 	.byte	0x04, 0x11
        /*0056*/ 	.short	(.L_15 - .L_14)
	.align		4
.L_14:
        /*0058*/ 	.word	index@(_Z22stridedBandwidthKernelILi64EEvPKcPcmi)
        /*005c*/ 	.word	0x00000000


	//----- nvinfo : EIATTR_MIN_STACK_SIZE
	.align		4
.L_15:
        /*0060*/ 	.byte	0x04, 0x12
        /*0062*/ 	.short	(.L_17 - .L_16)
	.align		4
.L_16:
        /*0064*/ 	.word	index@(_Z22stridedBandwidthKernelILi64EEvPKcPcmi)
        /*0068*/ 	.word	0x00000000


	//----- nvinfo : EIATTR_MIN_STACK_SIZE
	.align		4
.L_17:
        /*006c*/ 	.byte	0x04, 0x12
        /*006e*/ 	.short	(.L_19 - .L_18)
	.align		4
.L_18:
        /*0070*/ 	.word	index@(_Z22stridedBandwidthKernelILi32EEvPKcPcmi)
        /*0074*/ 	.word	0x00000000


	//----- nvinfo : EIATTR_MIN_STACK_SIZE
	.align		4
.L_19:
        /*0078*/ 	.byte	0x04, 0x12
        /*007a*/ 	.short	(.L_21 - .L_20)
	.align		4
.L_20:
        /*007c*/ 	.word	index@(_Z22stridedBandwidthKernelILi16EEvPKcPcmi)
        /*0080*/ 	.word	0x00000000


	//----- nvinfo : EIATTR_MIN_STACK_SIZE
	.align		4
.L_21:
        /*0084*/ 	.byte	0x04, 0x12
        /*0086*/ 	.short	(.L_23 - .L_22)
	.align		4
.L_22:
        /*0088*/ 	.word	index@(_Z22stridedBandwidthKernelILi8EEvPKcPcmi)
        /*008c*/ 	.word	0x00000000
.L_23:


//--------------------- .nv.compat                --------------------------
	.section	.nv.compat,"",@"SHT_CUDA_COMPAT_INFO"
	.align	4
        /*0000*/ 	.byte	0x02, 0x09, 0x00, 0x00, 0x02, 0x02, 0x01, 0x00, 0x02, 0x05, 0x05, 0x00, 0x03, 0x07, 0x01, 0x01
        /*0010*/ 	.byte	0x02, 0x03, 0x00, 0x00, 0x02, 0x06, 0x01, 0x00, 0x04, 0x0b, 0x08, 0x00, 0x09, 0x00, 0x00, 0x00
        /*0020*/ 	.byte	0x00, 0x00, 0x00, 0x00


//--------------------- .nv.info._Z22stridedBandwidthKernelILi64EEvPKcPcmi --------------------------
	.section	.nv.info._Z22stridedBandwidthKernelILi64EEvPKcPcmi,"",@"SHT_CUDA_INFO"
	.sectionflags	@""
	.align	4


	//----- nvinfo : EIATTR_CUDA_API_VERSION
	.align		4
        /*0000*/ 	.byte	0x04, 0x37
        /*0002*/ 	.short	(.L_25 - .L_24)
.L_24:
        /*0004*/ 	.word	0x00000082


	//----- nvinfo : EIATTR_KPARAM_INFO
	.align		4
.L_25:
        /*0008*/ 	.byte	0x04, 0x17
        /*000a*/ 	.short	(.L_27 - .L_26)
.L_26:
        /*000c*/ 	.word	0x00000000
        /*0010*/ 	.short	0x0003
        /*0012*/ 	.short	0x0018
        /*0014*/ 	.byte	0x00, 0xf0, 0x11, 0x00


	//----- nvinfo : EIATTR_KPARAM_INFO
	.align		4
.L_27:
        /*0018*/ 	.byte	0x04, 0x17
        /*001a*/ 	.short	(.L_29 - .L_28)
.L_28:
        /*001c*/ 	.word	0x00000000
        /*0020*/ 	.short	0x0002
        /*0022*/ 	.short	0x0010
        /*0024*/ 	.byte	0x00, 0xf0, 0x21, 0x00


	//----- nvinfo : EIATTR_KPARAM_INFO
	.align		4
.L_29:
        /*0028*/ 	.byte	0x04, 0x17
        /*002a*/ 	.short	(.L_31 - .L_30)
.L_30:
        /*002c*/ 	.word	0x00000000
        /*0030*/ 	.short	0x0001
        /*0032*/ 	.short	0x0008
        /*0034*/ 	.byte	0x00, 0xf5, 0x21, 0x00


	//----- nvinfo : EIATTR_KPARAM_INFO
	.align		4
.L_31:
        /*0038*/ 	.byte	0x04, 0x17
        /*003a*/ 	.short	(.L_33 - .L_32)
.L_32:
        /*003c*/ 	.word	0x00000000
        /*0040*/ 	.short	0x0000
        /*0042*/ 	.short	0x0000
        /*0044*/ 	.byte	0x00, 0xf5, 0x21, 0x00


	//----- nvinfo : EIATTR_SPARSE_MMA_MASK
	.align		4
.L_33:
        /*0048*/ 	.byte	0x03, 0x50
        /*004a*/ 	.short	0x0000


	//----- nvinfo : EIATTR_MAXREG_COUNT
	.align		4
        /*004c*/ 	.byte	0x03, 0x1b
        /*004e*/ 	.short	0x00ff


	//----- nvinfo : EIATTR_MERCURY_ISA_VERSION
	.align		4
        /*0050*/ 	.byte	0x03, 0x5f
        /*0052*/ 	.short	0x0101


	//----- nvinfo : EIATTR_VRC_CTA_INIT_COUNT
	.align		4
        /*0054*/ 	.byte	0x02, 0x4a
	.zero		1
	.zero		1


	//----- nvinfo : EIATTR_EXIT_INSTR_OFFSETS
	.align		4
        /*0058*/ 	.byte	0x04, 0x1c
        /*005a*/ 	.short	(.L_35 - .L_34)


	//   ....[0]....
.L_34:
        /*005c*/ 	.word	0x00000090


	//   ....[1]....
        /*0060*/ 	.word	0x000001a0


	//----- nvinfo : EIATTR_CBANK_PARAM_SIZE
	.align		4
.L_35:
        /*0064*/ 	.byte	0x03, 0x19
        /*0066*/ 	.short	0x001c


	//----- nvinfo : EIATTR_PARAM_CBANK
	.align		4
        /*0068*/ 	.byte	0x04, 0x0a
        /*006a*/ 	.short	(.L_37 - .L_36)
	.align		4
.L_36:
        /*006c*/ 	.word	index@(.nv.constant0._Z22stridedBandwidthKernelILi64EEvPKcPcmi)
        /*0070*/ 	.short	0x0380
        /*0072*/ 	.short	0x001c


	//----- nvinfo : EIATTR_SW_WAR
	.align		4
.L_37:
        /*0074*/ 	.byte	0x04, 0x36
        /*0076*/ 	.short	(.L_39 - .L_38)
.L_38:
        /*0078*/ 	.word	0x00000008
.L_39:


//--------------------- .nv.info._Z22stridedBandwidthKernelILi32EEvPKcPcmi --------------------------
	.section	.nv.info._Z22stridedBandwidthKernelILi32EEvPKcPcmi,"",@"SHT_CUDA_INFO"
	.sectionflags	@""
	.align	4


	//----- nvinfo : EIATTR_CUDA_API_VERSION
	.align		4
        /*0000*/ 	.byte	0x04, 0x37
        /*0002*/ 	.short	(.L_41 - .L_40)
.L_40:
        /*0004*/ 	.word	0x00000082


	//----- nvinfo : EIATTR_KPARAM_INFO
	.align		4
.L_41:
        /*0008*/ 	.byte	0x04, 0x17
        /*000a*/ 	.short	(.L_43 - .L_42)
.L_42:
        /*000c*/ 	.word	0x00000000
        /*0010*/ 	.short	0x0003
        /*0012*/ 	.short	0x0018
        /*0014*/ 	.byte	0x00, 0xf0, 0x11, 0x00


	//----- nvinfo : EIATTR_KPARAM_INFO
	.align		4
.L_43:
        /*0018*/ 	.byte	0x04, 0x17
        /*001a*/ 	.short	(.L_45 - .L_44)
.L_44:
        /*001c*/ 	.word	0x00000000
        /*0020*/ 	.short	0x0002
        /*0022*/ 	.short	0x0010
        /*0024*/ 	.byte	0x00, 0xf0, 0x21, 0x00


	//----- nvinfo : EIATTR_KPARAM_INFO
	.align		4
.L_45:
        /*0028*/ 	.byte	0x04, 0x17
        /*002a*/ 	.short	(.L_47 - .L_46)
.L_46:
        /*002c*/ 	.word	0x00000000
        /*0030*/ 	.short	0x0001
        /*0032*/ 	.short	0x0008
        /*0034*/ 	.byte	0x00, 0xf5, 0x21, 0x00


	//----- nvinfo : EIATTR_KPARAM_INFO
	.align		4
.L_47:
        /*0038*/ 	.byte	0x04, 0x17
        /*003a*/ 	.short	(.L_49 - .L_48)
.L_48:
        /*003c*/ 	.word	0x00000000
        /*0040*/ 	.short	0x0000
        /*0042*/ 	.short	0x0000
        /*0044*/ 	.byte	0x00, 0xf5, 0x21, 0x00


	//----- nvinfo : EIATTR_SPARSE_MMA_MASK
	.align		4
.L_49:
        /*0048*/ 	.byte	0x03, 0x50
        /*004a*/ 	.short	0x0000


	//----- nvinfo : EIATTR_MAXREG_COUNT
	.align		4
        /*004c*/ 	.byte	0x03, 0x1b
        /*004e*/ 	.short	0x00ff


	//----- nvinfo : EIATTR_MERCURY_ISA_VERSION
	.align		4
        /*0050*/ 	.byte	0x03, 0x5f
        /*0052*/ 	.short	0x0101


	//----- nvinfo : EIATTR_VRC_CTA_INIT_COUNT
	.align		4
        /*0054*/ 	.byte	0x02, 0x4a
	.zero		1
	.zero		1


	//----- nvinfo : EIATTR_EXIT_INSTR_OFFSETS
	.align		4
        /*0058*/ 	.byte	0x04, 0x1c
        /*005a*/ 	.short	(.L_51 - .L_50)


	//   ....[0]....
.L_50:
        /*005c*/ 	.word	0x00000090


	//   ....[1]....
        /*0060*/ 	.word	0x00000180


	//----- nvinfo : EIATTR_CBANK_PARAM_SIZE
	.align		4
.L_51:
        /*0064*/ 	.byte	0x03, 0x19
        /*0066*/ 	.short	0x001c


	//----- nvinfo : EIATTR_PARAM_CBANK
	.align		4
        /*0068*/ 	.byte	0x04, 0x0a
        /*006a*/ 	.short	(.L_53 - .L_52)
	.align		4
.L_52:
        /*006c*/ 	.word	index@(.nv.constant0._Z22stridedBandwidthKernelILi32EEvPKcPcmi)
        /*0070*/ 	.short	0x0380
        /*0072*/ 	.short	0x001c


	//----- nvinfo : EIATTR_SW_WAR
	.align		4
.L_53:
        /*0074*/ 	.byte	0x04, 0x36
        /*0076*/ 	.short	(.L_55 - .L_54)
.L_54:
        /*0078*/ 	.word	0x00000008
.L_55:


//--------------------- .nv.info._Z22stridedBandwidthKernelILi16EEvPKcPcmi --------------------------
	.section	.nv.info._Z22stridedBandwidthKernelILi16EEvPKcPcmi,"",@"SHT_CUDA_INFO"
	.sectionflags	@""
	.align	4


	//----- nvinfo : EIATTR_CUDA_API_VERSION
	.align		4
        /*0000*/ 	.byte	0x04, 0x37
        /*0002*/ 	.short	(.L_57 - .L_56)
.L_56:
        /*0004*/ 	.word	0x00000082


	//----- nvinfo : EIATTR_KPARAM_INFO
	.align		4
.L_57:
        /*0008*/ 	.byte	0x04, 0x17
        /*000a*/ 	.short	(.L_59 - .L_58)
.L_58:
        /*000c*/ 	.word	0x00000000
        /*0010*/ 	.short	0x0003
        /*0012*/ 	.short	0x0018
        /*0014*/ 	.byte	0x00, 0xf0, 0x11, 0x00


	//----- nvinfo : EIATTR_KPARAM_INFO
	.align		4
.L_59:
        /*0018*/ 	.byte	0x04, 0x17
        /*001a*/ 	.short	(.L_61 - .L_60)
.L_60:
        /*001c*/ 	.word	0x00000000
        /*0020*/ 	.short	0x0002
        /*0022*/ 	.short	0x0010
        /*0024*/ 	.byte	0x00, 0xf0, 0x21, 0x00


	//----- nvinfo : EIATTR_KPARAM_INFO
	.align		4
.L_61:
        /*0028*/ 	.byte	0x04, 0x17
        /*002a*/ 	.short	(.L_63 - .L_62)
.L_62:
        /*002c*/ 	.word	0x00000000
        /*0030*/ 	.short	0x0001
        /*0032*/ 	.short	0x0008
        /*0034*/ 	.byte	0x00, 0xf5, 0x21, 0x00


	//----- nvinfo : EIATTR_KPARAM_INFO
	.align		4
.L_63:
        /*0038*/ 	.byte	0x04, 0x17
        /*003a*/ 	.short	(.L_65 - .L_64)
.L_64:
        /*003c*/ 	.word	0x00000000
        /*0040*/ 	.short	0x0000
        /*0042*/ 	.short	0x0000
        /*0044*/ 	.byte	0x00, 0xf5, 0x21, 0x00


	//----- nvinfo : EIATTR_SPARSE_MMA_MASK
	.align		4
.L_65:
        /*0048*/ 	.byte	0x03, 0x50
        /*004a*/ 	.short	0x0000


	//----- nvinfo : EIATTR_MAXREG_COUNT
	.align		4
        /*004c*/ 	.byte	0x03, 0x1b
        /*004e*/ 	.short	0x00ff


	//----- nvinfo : EIATTR_MERCURY_ISA_VERSION
	.align		4
        /*0050*/ 	.byte	0x03, 0x5f
        /*0052*/ 	.short	0x0101


	//----- nvinfo : EIATTR_VRC_CTA_INIT_COUNT
	.align		4
        /*0054*/ 	.byte	0x02, 0x4a
	.zero		1
	.zero		1


	//----- nvinfo : EIATTR_EXIT_INSTR_OFFSETS
	.align		4
        /*0058*/ 	.byte	0x04, 0x1c
        /*005a*/ 	.short	(.L_67 - .L_66)


	//   ....[0]....
.L_66:
        /*005c*/ 	.word	0x00000090


	//   ....[1]....
        /*0060*/ 	.word	0x00000180


	//----- nvinfo : EIATTR_CBANK_PARAM_SIZE
	.align		4
.L_67:
        /*0064*/ 	.byte	0x03, 0x19
        /*0066*/ 	.short	0x001c


	//----- nvinfo : EIATTR_PARAM_CBANK
	.align		4
        /*0068*/ 	.byte	0x04, 0x0a
        /*006a*/ 	.short	(.L_69 - .L_68)
	.align		4
.L_68:
        /*006c*/ 	.word	index@(.nv.constant0._Z22stridedBandwidthKernelILi16EEvPKcPcmi)
        /*0070*/ 	.short	0x0380
        /*0072*/ 	.short	0x001c


	//----- nvinfo : EIATTR_SW_WAR
	.align		4
.L_69:
        /*0074*/ 	.byte	0x04, 0x36
        /*0076*/ 	.short	(.L_71 - .L_70)
.L_70:
        /*0078*/ 	.word	0x00000008
.L_71:


//--------------------- .nv.info._Z22stridedBandwidthKernelILi8EEvPKcPcmi --------------------------
	.section	.nv.info._Z22stridedBandwidthKernelILi8EEvPKcPcmi,"",@"SHT_CUDA_INFO"
	.sectionflags	@""
	.align	4


	//----- nvinfo : EIATTR_CUDA_API_VERSION
	.align		4
        /*0000*/ 	.byte	0x04, 0x37
        /*0002*/ 	.short	(.L_73 - .L_72)
.L_72:
        /*0004*/ 	.word	0x00000082


	//----- nvinfo : EIATTR_KPARAM_INFO
	.align		4
.L_73:
        /*0008*/ 	.byte	0x04, 0x17
        /*000a*/ 	.short	(.L_75 - .L_74)
.L_74:
        /*000c*/ 	.word	0x00000000
        /*0010*/ 	.short	0x0003
        /*0012*/ 	.short	0x0018
        /*0014*/ 	.byte	0x00, 0xf0, 0x11, 0x00


	//----- nvinfo : EIATTR_KPARAM_INFO
	.align		4
.L_75:
        /*0018*/ 	.byte	0x04, 0x17
        /*001a*/ 	.short	(.L_77 - .L_76)
.L_76:
        /*001c*/ 	.word	0x00000000
        /*0020*/ 	.short	0x0002
        /*0022*/ 	.short	0x0010
        /*0024*/ 	.byte	0x00, 0xf0, 0x21, 0x00


	//----- nvinfo : EIATTR_KPARAM_INFO
	.align		4
.L_77:
        /*0028*/ 	.byte	0x04, 0x17
        /*002a*/ 	.short	(.L_79 - .L_78)
.L_78:
        /*002c*/ 	.word	0x00000000
        /*0030*/ 	.short	0x0001
        /*0032*/ 	.short	0x0008
        /*0034*/ 	.byte	0x00, 0xf5, 0x21, 0x00


	//----- nvinfo : EIATTR_KPARAM_INFO
	.align		4
.L_79:
        /*0038*/ 	.byte	0x04, 0x17
        /*003a*/ 	.short	(.L_81 - .L_80)
.L_80:
        /*003c*/ 	.word	0x00000000
        /*0040*/ 	.short	0x0000
        /*0042*/ 	.short	0x0000
        /*0044*/ 	.byte	0x00, 0xf5, 0x21, 0x00


	//----- nvinfo : EIATTR_SPARSE_MMA_MASK
	.align		4
.L_81:
        /*0048*/ 	.byte	0x03, 0x50
        /*004a*/ 	.short	0x0000


	//----- nvinfo : EIATTR_MAXREG_COUNT
	.align		4
        /*004c*/ 	.byte	0x03, 0x1b
        /*004e*/ 	.short	0x00ff


	//----- nvinfo : EIATTR_MERCURY_ISA_VERSION
	.align		4
        /*0050*/ 	.byte	0x03, 0x5f
        /*0052*/ 	.short	0x0101


	//----- nvinfo : EIATTR_VRC_CTA_INIT_COUNT
	.align		4
        /*0054*/ 	.byte	0x02, 0x4a
	.zero		1
	.zero		1


	//----- nvinfo : EIATTR_EXIT_INSTR_OFFSETS
	.align		4
        /*0058*/ 	.byte	0x04, 0x1c
        /*005a*/ 	.short	(.L_83 - .L_82)


	//   ....[0]....
.L_82:
        /*005c*/ 	.word	0x00000090


	//   ....[1]....
        /*0060*/ 	.word	0x00000180


	//----- nvinfo : EIATTR_CBANK_PARAM_SIZE
	.align		4
.L_83:
        /*0064*/ 	.byte	0x03, 0x19
        /*0066*/ 	.short	0x001c


	//----- nvinfo : EIATTR_PARAM_CBANK
	.align		4
        /*0068*/ 	.byte	0x04, 0x0a
        /*006a*/ 	.short	(.L_85 - .L_84)
	.align		4
.L_84:
        /*006c*/ 	.word	index@(.nv.constant0._Z22stridedBandwidthKernelILi8EEvPKcPcmi)
        /*0070*/ 	.short	0x0380
        /*0072*/ 	.short	0x001c


	//----- nvinfo : EIATTR_SW_WAR
	.align		4
.L_85:
        /*0074*/ 	.byte	0x04, 0x36
        /*0076*/ 	.short	(.L_87 - .L_86)
.L_86:
        /*0078*/ 	.word	0x00000008
.L_87:


//--------------------- .nv.callgraph             --------------------------
	.section	.nv.callgraph,"",@"SHT_CUDA_CALLGRAPH"
	.align	4
	.sectionentsize	8
	.align		4
        /*0000*/ 	.word	0x00000000
	.align		4
        /*0004*/ 	.word	0xffffffff
	.align		4
        /*0008*/ 	.word	0x00000000
	.align		4
        /*000c*/ 	.word	0xfffffffe
	.align		4
        /*0010*/ 	.word	0x00000000
	.align		4
        /*0014*/ 	.word	0xfffffffd
	.align		4
        /*0018*/ 	.word	0x00000000
	.align		4
        /*001c*/ 	.word	0xfffffffc


//--------------------- .text._Z22stridedBandwidthKernelILi64EEvPKcPcmi --------------------------
	.section	.text._Z22stridedBandwidthKernelILi64EEvPKcPcmi,"ax",@progbits
	.align	128
        .global         _Z22stridedBandwidthKernelILi64EEvPKcPcmi
        .type           _Z22stridedBandwidthKernelILi64EEvPKcPcmi,@function
        .size           _Z22stridedBandwidthKernelILi64EEvPKcPcmi,(.L_x_4 - _Z22stridedBandwidthKernelILi64EEvPKcPcmi)
        .other          _Z22stridedBandwidthKernelILi64EEvPKcPcmi,@"STO_CUDA_ENTRY STV_DEFAULT"
_Z22stridedBandwidthKernelILi64EEvPKcPcmi:
.text._Z22stridedBandwidthKernelILi64EEvPKcPcmi:
[----:B------:R-:W-:Y:S01]  /*0000*/  LDC R1, c[0x0][0x37c] ;  /* 0x0000df00ff017b82 */ /* 0x000fe20000000800 */
[----:B------:R-:W0:Y:S07]  /*0010*/  S2R R2, SR_TID.X ;  /* 0x0000000000027919 */ /* 0x000e2e0000002100 */
[----:B------:R-:W0:Y:S01]  /*0020*/  S2UR UR4, SR_CTAID.X ;  /* 0x00000000000479c3 */ /* 0x000e220000002500 */
[----:B------:R-:W1:Y:S01]  /*0030*/  LDCU.64 UR6, c[0x0][0x390] ;  /* 0x00007200ff0677ac */ /* 0x000e620008000a00 */
[----:B------:R-:W-:-:S06]  /*0040*/  IMAD.MOV.U32 R3, RZ, RZ, RZ ;  /* 0x000000ffff037224 */ /* 0x000fcc00078e00ff */
[----:B------:R-:W0:Y:S02]  /*0050*/  LDC R5, c[0x0][0x360] ;  /* 0x0000d800ff057b82 */ /* 0x000e240000000800 */
[----:B0-----:R-:W-:-:S03]  /*0060*/  IMAD.WIDE.U32 R2, R5, UR4, R2 ;  /* 0x0000000405027c25 */ /* 0x001fc6000f8e0002 */
[----:B-1----:R-:W-:-:S04]  /*0070*/  ISETP.GE.U32.AND P0, PT, R2, UR6, PT ;  /* 0x0000000602007c0c */ /* 0x002fc8000bf06070 */
[----:B------:R-:W-:-:S13]  /*0080*/  ISETP.GE.U32.AND.EX P0, PT, R3, UR7, PT, P0 ;  /* 0x0000000703007c0c */ /* 0x000fda000bf06100 */
[----:B------:R-:W-:Y:S05]  /*0090*/  @P0 EXIT ;  /* 0x000000000000094d */ /* 0x000fea0003800000 */
[----:B------:R-:W0:Y:S01]  /*00a0*/  LDCU UR7, c[0x0][0x398] ;  /* 0x00007300ff0777ac */ /* 0x000e220008000800 */
[----:B------:R-:W1:Y:S01]  /*00b0*/  LDCU.128 UR8, c[0x0][0x380] ;  /* 0x00007000ff0877ac */ /* 0x000e620008000c00 */
[----:B------:R-:W2:Y:S01]  /*00c0*/  LDCU.64 UR4, c[0x0][0x358] ;  /* 0x00006b00ff0477ac */ /* 0x000ea20008000a00 */
[----:B0-----:R-:W-:Y:S02]  /*00d0*/  USHF.R.S32.HI UR6, URZ, 0x1f, UR7 ;  /* 0x0000001fff067899 */ /* 0x001fe40008011407 */
[----:B------:R-:W-:Y:S02]  /*00e0*/  IMAD R7, R3, UR7, RZ ;  /* 0x0000000703077c24 */ /* 0x000fe4000f8e02ff */
[----:B------:R-:W-:-:S04]  /*00f0*/  IMAD.WIDE.U32 R4, R2, UR7, RZ ;  /* 0x0000000702047c25 */ /* 0x000fc8000f8e00ff */
[----:B------:R-:W-:Y:S01]  /*0100*/  IMAD R7, R2, UR6, R7 ;  /* 0x0000000602077c24 */ /* 0x000fe2000f8e0207 */
[----:B-1----:R-:W-:-:S03]  /*0110*/  LEA R12, P0, R4, UR8, 0x6 ;  /* 0x00000008040c7c11 */ /* 0x002fc6000f8030ff */
[----:B------:R-:W-:-:S05]  /*0120*/  IMAD.IADD R5, R5, 0x1, R7 ;  /* 0x0000000105057824 */ /* 0x000fca00078e0207 */
[----:B------:R-:W-:-:S05]  /*0130*/  LEA.HI.X R13, R4, UR9, R5, 0x6, P0 ;  /* 0x00000009040d7c11 */ /* 0x000fca00080f3405 */
[----:B--2---:R-:W2:Y:S04]  /*0140*/  LDG.E.ENL2.256 R8, R4, desc[UR4][R12.64] ;  /* 0xfe0000040c04797e */ /* 0x004ea80008121908 */
[----:B------:R-:W3:Y:S01]  /*0150*/  LDG.E.ENL2.256 R20, R16, desc[UR4][R12.64+0x20] ;  /* 0xfe0001040c10797e */ /* 0x000ee20008121914 */
[----:B------:R-:W-:-:S04]  /*0160*/  LEA R14, P0, R2, UR10, 0x6 ;  /* 0x0000000a020e7c11 */ /* 0x000fc8000f8030ff */
[----:B------:R-:W-:-:S05]  /*0170*/  LEA.HI.X R15, R2, UR11, R3, 0x6, P0 ;  /* 0x0000000b020f7c11 */ /* 0x000fca00080f3403 */
[----:B--2---:R-:W-:Y:S04]  /*0180*/  STG.E.ENL2.256 desc[UR4][R14.64], R4, R8 ;  /* 0xf80000040e08797f */ /* 0x004fe8000f121804 */
[----:B---3--:R-:W-:Y:S01]  /*0190*/  STG.E.ENL2.256 desc[UR4][R14.64+0x20], R16, R20 ;  /* 0xf80001100e14797f */ /* 0x008fe2000f121804 */
[----:B------:R-:W-:Y:S05]  /*01a0*/  EXIT ;  /* 0x000000000000794d */ /* 0x000fea0003800000 */
.L_x_0:
[----:B------:R-:W-:-:S00]  /*01b0*/  BRA `(.L_x_0) ;  /* 0xfffffffc00fc7947 */ /* 0x000fc0000383ffff */
[----:B------:R-:W-:-:S00]  /*01c0*/  NOP ;  /* 0x0000000000007918 */ /* 0x000fc00000000000 */
        /* <DEDUP_REMOVED lines=11> */
.L_x_4:


//--------------------- .text._Z22stridedBandwidthKernelILi32EEvPKcPcmi --------------------------
	.section	.text._Z22stridedBandwidthKernelILi32EEvPKcPcmi,"ax",@progbits
	.align	128
        .global         _Z22stridedBandwidthKernelILi32EEvPKcPcmi
        .type           _Z22stridedBandwidthKernelILi32EEvPKcPcmi,@function
        .size           _Z22stridedBandwidthKernelILi32EEvPKcPcmi,(.L_x_5 - _Z22stridedBandwidthKernelILi32EEvPKcPcmi)
        .other          _Z22stridedBandwidthKernelILi32EEvPKcPcmi,@"STO_CUDA_ENTRY STV_DEFAULT"
_Z22stridedBandwidthKernelILi32EEvPKcPcmi:
.text._Z22stridedBandwidthKernelILi32EEvPKcPcmi:
        /* <DEDUP_REMOVED lines=19> */
[----:B------:R-:W-:-:S06]  /*0130*/  LEA.HI.X R7, R4, UR9, R5, 0x5, P0 ;  /* 0x0000000904077c11 */ /* 0x000fcc00080f2c05 */
[----:B--2---:R-:W2:Y:S01]  /*0140*/  LDG.E.ENL2.256 R8, R4, desc[UR4][R6.64] ;  /* 0xfe0000040604797e */ /* 0x004ea20008121908 */
[----:B------:R-:W-:-:S04]  /*0150*/  LEA R12, P0, R2, UR10, 0x5 ;  /* 0x0000000a020c7c11 */ /* 0x000fc8000f8028ff */
[----:B------:R-:W-:-:S05]  /*0160*/  LEA.HI.X R13, R2, UR11, R3, 0x5, P0 ;  /* 0x0000000b020d7c11 */ /* 0x000fca00080f2c03 */
[----:B--2---:R-:W-:Y:S01]  /*0170*/  STG.E.ENL2.256 desc[UR4][R12.64], R4, R8 ;  /* 0xf80000040c08797f */ /* 0x004fe2000f121804 */
[----:B------:R-:W-:Y:S05]  /*0180*/  EXIT ;  /* 0x000000000000794d */ /* 0x000fea0003800000 */
.L_x_1:
        /* <DEDUP_REMOVED lines=15> */
.L_x_5:


//--------------------- .text._Z22stridedBandwidthKernelILi16EEvPKcPcmi --------------------------
	.section	.text._Z22stridedBandwidthKernelILi16EEvPKcPcmi,"ax",@progbits
	.align	128
        .global         _Z22stridedBandwidthKernelILi16EEvPKcPcmi
        .type           _Z22stridedBandwidthKernelILi16EEvPKcPcmi,@function
        .size           _Z22stridedBandwidthKernelILi16EEvPKcPcmi,(.L_x_6 - _Z22stridedBandwidthKernelILi16EEvPKcPcmi)
        .other          _Z22stridedBandwidthKernelILi16EEvPKcPcmi,@"STO_CUDA_ENTRY STV_DEFAULT"
_Z22stridedBandwidthKernelILi16EEvPKcPcmi:
.text._Z22stridedBandwidthKernelILi16EEvPKcPcmi:
        /* <DEDUP_REMOVED lines=20> */
[----:B--2---:R-:W2:Y:S01]  /*0140*/  LDG.E.128 R4, desc[UR4][R6.64] ;  /* 0x0000000406047981 */ /* 0x004ea2000c1e1d00 */
[----:B------:R-:W-:-:S04]  /*0150*/  LEA R8, P0, R2, UR10, 0x4 ;  /* 0x0000000a02087c11 */ /* 0x000fc8000f8020ff */
[----:B------:R-:W-:-:S05]  /*0160*/  LEA.HI.X R9, R2, UR11, R3, 0x4, P0 ;  /* 0x0000000b02097c11 */ /* 0x000fca00080f2403 */
[----:B--2---:R-:W-:Y:S01]  /*0170*/  STG.E.128 desc[UR4][R8.64], R4 ;  /* 0x0000000408007986 */ /* 0x004fe2000c101d04 */
[----:B------:R-:W-:Y:S05]  /*0180*/  EXIT ;  /* 0x000000000000794d */ /* 0x000fea0003800000 */
.L_x_2:
        /* <DEDUP_REMOVED lines=15> */
.L_x_6:


//--------------------- .text._Z22stridedBandwidthKernelILi8EEvPKcPcmi --------------------------
	.section	.text._Z22stridedBandwidthKernelILi8EEvPKcPcmi,"ax",@progbits
	.align	128
        .global         _Z22stridedBandwidthKernelILi8EEvPKcPcmi
        .type           _Z22stridedBandwidthKernelILi8EEvPKcPcmi,@function
        .size           _Z22stridedBandwidthKernelILi8EEvPKcPcmi,(.L_x_7 - _Z22stridedBandwidthKernelILi8EEvPKcPcmi)
        .other          _Z22stridedBandwidthKernelILi8EEvPKcPcmi,@"STO_CUDA_ENTRY STV_DEFAULT"
_Z22stridedBandwidthKernelILi8EEvPKcPcmi:
.text._Z22stridedBandwidthKernelILi8EEvPKcPcmi:
        /* <DEDUP_REMOVED lines=20> */
[----:B--2---:R-:W2:Y:S01]  /*0140*/  LDG.E.64 R4, desc[UR4][R6.64] ;  /* 0x0000000406047981 */ /* 0x004ea2000c1e1b00 */
[----:B------:R-:W-:-:S04]  /*0150*/  LEA R8, P0, R2, UR10, 0x3 ;  /* 0x0000000a02087c11 */ /* 0x000fc8000f8018ff */
[----:B------:R-:W-:-:S05]  /*0160*/  LEA.HI.X R9, R2, UR11, R3, 0x3, P0 ;  /* 0x0000000b02097c11 */ /* 0x000fca00080f1c03 */
[----:B--2---:R-:W-:Y:S01]  /*0170*/  STG.E.64 desc[UR4][R8.64], R4 ;  /* 0x0000000408007986 */ /* 0x004fe2000c101b04 */
[----:B------:R-:W-:Y:S05]  /*0180*/  EXIT ;  /* 0x000000000000794d */ /* 0x000fea0003800000 */
.L_x_3:
        /* <DEDUP_REMOVED lines=15> */
.L_x_7:


//--------------------- .nv.shared.reserved.0     --------------------------
	.section	.nv.shared.reserved.0,"aw",@nobits
	.weak		__nv_reservedSMEM_offset_0_alias
	.size		__nv_reservedSMEM_offset_0_alias, 0, 64
	.other		__nv_reservedSMEM_offset_0_alias,@"STO_CUDA_RESERVED_SHARED STV_DEFAULT"
__nv_reservedSMEM_offset_0_alias:
	.zero		0
	.zero		64


//--------------------- .nv.constant0._Z22stridedBandwidthKernelILi64EEvPKcPcmi --------------------------
	.section	.nv.constant0._Z22stridedBandwidthKernelILi64EEvPKcPcmi,"a",@progbits
	.sectionflags	@""
	.align	4
.nv.constant0._Z22stridedBandwidthKernelILi64EEvPKcPcmi:
	.zero		924


//--------------------- .nv.constant0._Z22stridedBandwidthKernelILi32EEvPKcPcmi --------------------------
	.section	.nv.constant0._Z22stridedBandwidthKernelILi32EEvPKcPcmi,"a",@progbits
	.sectionflags	@""
	.align	4
.nv.constant0._Z22stridedBandwidthKernelILi32EEvPKcPcmi:
	.zero		924


//--------------------- .nv.constant0._Z22stridedBandwidthKernelILi16EEvPKcPcmi --------------------------
	.section	.nv.constant0._Z22stridedBandwidthKernelILi16EEvPKcPcmi,"a",@progbits
	.sectionflags	@""
	.align	4
.nv.constant0._Z22stridedBandwidthKernelILi16EEvPKcPcmi:
	.zero		924


//--------------------- .nv.constant0._Z22stridedBandwidthKernelILi8EEvPKcPcmi --------------------------
	.section	.nv.constant0._Z22stridedBandwidthKernelILi8EEvPKcPcmi,"a",@progbits
	.sectionflags	@""
	.align	4
.nv.constant0._Z22stridedBandwidthKernelILi8EEvPKcPcmi:
	.zero		924


//--------------------- SYMBOLS --------------------------

	.type		.nv.reservedSmem.offset0,@object
	.size		.nv.reservedSmem.offset0,0x4
